//
// Generated by NVIDIA NVVM Compiler
//
// Compiler Build ID: CL-36424714
// Cuda compilation tools, release 13.0, V13.0.88
// Based on NVVM 20.0.0
//

.version 9.0
.target sm_100
.address_size 64

	// .globl	_Z14cuda_transposePiS_ii
// _ZZ14cuda_transposePiS_iiE11smem_matrix has been demoted

.visible .entry _Z14cuda_transposePiS_ii(
	.param .u64 .ptr .align 1 _Z14cuda_transposePiS_ii_param_0,
	.param .u64 .ptr .align 1 _Z14cuda_transposePiS_ii_param_1,
	.param .u32 _Z14cuda_transposePiS_ii_param_2,
	.param .u32 _Z14cuda_transposePiS_ii_param_3
)
{
	.reg .pred 	%p<6>;
	.reg .b32 	%r<31>;
	.reg .b64 	%rd<9>;
	// demoted variable
	.shared .align 4 .b8 _ZZ14cuda_transposePiS_iiE11smem_matrix[4096];
	ld.param.u64 	%rd1, [_Z14cuda_transposePiS_ii_param_0];
	ld.param.u64 	%rd2, [_Z14cuda_transposePiS_ii_param_1];
	ld.param.u32 	%r12, [_Z14cuda_transposePiS_ii_param_2];
	ld.param.u32 	%r13, [_Z14cuda_transposePiS_ii_param_3];
	mov.u32 	%r15, %ntid.y;
	mov.u32 	%r1, %ctaid.y;
	mov.u32 	%r2, %tid.y;
	mad.lo.s32 	%r3, %r15, %r1, %r2;
	mov.u32 	%r4, %ntid.x;
	mov.u32 	%r16, %ctaid.x;
	mul.lo.s32 	%r5, %r4, %r16;
	mov.u32 	%r6, %tid.x;
	add.s32 	%r7, %r5, %r6;
	setp.ge.s32 	%p1, %r3, %r12;
	setp.ge.s32 	%p2, %r7, %r13;
	mov.b32 	%r30, 0;
	or.pred  	%p3, %p1, %p2;
	@%p3 bra 	$L__BB0_2;
	cvta.to.global.u64 	%rd3, %rd1;
	mad.lo.s32 	%r17, %r13, %r3, %r7;
	mul.wide.s32 	%rd4, %r17, 4;
	add.s64 	%rd5, %rd3, %rd4;
	ld.global.u32 	%r30, [%rd5];
$L__BB0_2:
	shl.b32 	%r18, %r2, 7;
	mov.u32 	%r19, _ZZ14cuda_transposePiS_iiE11smem_matrix;
	add.s32 	%r20, %r19, %r18;
	shl.b32 	%r21, %r6, 2;
	add.s32 	%r22, %r20, %r21;
	st.shared.u32 	[%r22], %r30;
	bar.sync 	0;
	add.s32 	%r10, %r5, %r2;
	setp.ge.u32 	%p4, %r10, %r13;
	@%p4 bra 	$L__BB0_5;
	mad.lo.s32 	%r11, %r1, %r4, %r6;
	setp.ge.u32 	%p5, %r11, %r12;
	@%p5 bra 	$L__BB0_5;
	shl.b32 	%r23, %r6, 7;
	add.s32 	%r25, %r19, %r23;
	shl.b32 	%r26, %r2, 2;
	add.s32 	%r27, %r25, %r26;
	ld.shared.u32 	%r28, [%r27];
	mad.lo.s32 	%r29, %r12, %r10, %r11;
	cvta.to.global.u64 	%rd6, %rd2;
	mul.wide.u32 	%rd7, %r29, 4;
	add.s64 	%rd8, %rd6, %rd7;
	st.global.u32 	[%rd8], %r28;
$L__BB0_5:
	ret;

}


// ===== COMPILED SASS (sm_100) =====

	.target	sm_100

	.elftype	@"ET_EXEC"


//--------------------- .note.nv.tkinfo           --------------------------
	.section	.note.nv.tkinfo,"",@"SHT_NOTE"
	.sectionflags	@"SHF_NOTE_NV_TKINFO"
	.tkinfo
        /*0018*/ 	.word	0x00000002
        /*0030*/ 	.string	""
        /*0030*/ 	.string	"ptxas"
        /*0030*/ 	.string	"Cuda compilation tools, release 13.0, V13.0.88"
        /*0030*/ 	.string	"Build cuda_13.0.r13.0/compiler.36424714_0"
        /*0030*/ 	.string	"-arch sm_100 -m 64 "



//--------------------- .note.nv.cuinfo           --------------------------
	.section	.note.nv.cuinfo,"",@"SHT_NOTE"
	.sectionflags	@"SHF_NOTE_NV_CUINFO"
        /*0018*/ 	.short	0x0002
        /*001a*/ 	.short	0x0064
        /*001c*/ 	.short	0x0082
	.zero		2


//--------------------- .nv.info                  --------------------------
	.section	.nv.info,"",@"SHT_CUDA_INFO"
	.align	4


	//----- nvinfo : EIATTR_REGCOUNT
	.align		4
        /*0000*/ 	.byte	0x04, 0x2f
        /*0002*/ 	.short	(.L_1 - .L_0)
	.align		4
.L_0:
        /*0004*/ 	.word	index@(_Z14cuda_transposePiS_ii)
        /*0008*/ 	.word	0x0000000c


	//----- nvinfo : EIATTR_FRAME_SIZE
	.align		4
.L_1:
        /*000c*/ 	.byte	0x04, 0x11
        /*000e*/ 	.short	(.L_3 - .L_2)
	.align		4
.L_2:
        /*0010*/ 	.word	index@(_Z14cuda_transposePiS_ii)
        /*0014*/ 	.word	0x00000000


	//----- nvinfo : EIATTR_MIN_STACK_SIZE
	.align		4
.L_3:
        /*0018*/ 	.byte	0x04, 0x12
        /*001a*/ 	.short	(.L_5 - .L_4)
	.align		4
.L_4:
        /*001c*/ 	.word	index@(_Z14cuda_transposePiS_ii)
        /*0020*/ 	.word	0x00000000
.L_5:


//--------------------- .nv.compat                --------------------------
	.section	.nv.compat,"",@"SHT_CUDA_COMPAT_INFO"
	.align	4
        /*0000*/ 	.byte	0x02, 0x09, 0x00, 0x00, 0x02, 0x02, 0x01, 0x00, 0x02, 0x05, 0x05, 0x00, 0x03, 0x07, 0x01, 0x01
        /*0010*/ 	.byte	0x02, 0x03, 0x00, 0x00, 0x02, 0x06, 0x01, 0x00, 0x04, 0x0b, 0x08, 0x00, 0x09, 0x00, 0x00, 0x00
        /*0020*/ 	.byte	0x00, 0x00, 0x00, 0x00


//--------------------- .nv.info._Z14cuda_transposePiS_ii --------------------------
	.section	.nv.info._Z14cuda_transposePiS_ii,"",@"SHT_CUDA_INFO"
	.sectionflags	@""
	.align	4


	//----- nvinfo : EIATTR_CUDA_API_VERSION
	.align		4
        /*0000*/ 	.byte	0x04, 0x37
        /*0002*/ 	.short	(.L_7 - .L_6)
.L_6:
        /*0004*/ 	.word	0x00000082


	//----- nvinfo : EIATTR_KPARAM_INFO
	.align		4
.L_7:
        /*0008*/ 	.byte	0x04, 0x17
        /*000a*/ 	.short	(.L_9 - .L_8)
.L_8:
        /*000c*/ 	.word	0x00000000
        /*0010*/ 	.short	0x0003
        /*0012*/ 	.short	0x0014
        /*0014*/ 	.byte	0x00, 0xf0, 0x11, 0x00


	//----- nvinfo : EIATTR_KPARAM_INFO
	.align		4
.L_9:
        /*0018*/ 	.byte	0x04, 0x17
        /*001a*/ 	.short	(.L_11 - .L_10)
.L_10:
        /*001c*/ 	.word	0x00000000
        /*0020*/ 	.short	0x0002
        /*0022*/ 	.short	0x0010
        /*0024*/ 	.byte	0x00, 0xf0, 0x11, 0x00


	//----- nvinfo : EIATTR_KPARAM_INFO
	.align		4
.L_11:
        /*0028*/ 	.byte	0x04, 0x17
        /*002a*/ 	.short	(.L_13 - .L_12)
.L_12:
        /*002c*/ 	.word	0x00000000
        /*0030*/ 	.short	0x0001
        /*0032*/ 	.short	0x0008
        /*0034*/ 	.byte	0x00, 0xf5, 0x21, 0x00


	//----- nvinfo : EIATTR_KPARAM_INFO
	.align		4
.L_13:
        /*0038*/ 	.byte	0x04, 0x17
        /*003a*/ 	.short	(.L_15 - .L_14)
.L_14:
        /*003c*/ 	.word	0x00000000
        /*0040*/ 	.short	0x0000
        /*0042*/ 	.short	0x0000
        /*0044*/ 	.byte	0x00, 0xf5, 0x21, 0x00


	//----- nvinfo : EIATTR_SPARSE_MMA_MASK
	.align		4
.L_15:
        /*0048*/ 	.byte	0x03, 0x50
        /*004a*/ 	.short	0x0000


	//----- nvinfo : EIATTR_MAXREG_COUNT
	.align		4
        /*004c*/ 	.byte	0x03, 0x1b
        /*004e*/ 	.short	0x00ff


	//----- nvinfo : EIATTR_NUM_BARRIERS
	.align		4
        /*0050*/ 	.byte	0x02, 0x4c
        /*0052*/ 	.byte	0x01
	.zero		1


	//----- nvinfo : EIATTR_MERCURY_ISA_VERSION
	.align		4
        /*0054*/ 	.byte	0x03, 0x5f
        /*0056*/ 	.short	0x0101


	//----- nvinfo : EIATTR_VRC_CTA_INIT_COUNT
	.align		4
        /*0058*/ 	.byte	0x02, 0x4a
	.zero		1
	.zero		1


	//----- nvinfo : EIATTR_EXIT_INSTR_OFFSETS
	.align		4
        /*005c*/ 	.byte	0x04, 0x1c
        /*005e*/ 	.short	(.L_17 - .L_16)


	//   ....[0]....
.L_16:
        /*0060*/ 	.word	0x000001c0


	//   ....[1]....
        /*0064*/ 	.word	0x000001f0


	//   ....[2]....
        /*0068*/ 	.word	0x00000270


	//----- nvinfo : EIATTR_CBANK_PARAM_SIZE
	.align		4
.L_17:
        /*006c*/ 	.byte	0x03, 0x19
        /*006e*/ 	.short	0x0018


	//----- nvinfo : EIATTR_PARAM_CBANK
	.align		4
        /*0070*/ 	.byte	0x04, 0x0a
        /*0072*/ 	.short	(.L_19 - .L_18)
	.align		4
.L_18:
        /*0074*/ 	.word	index@(.nv.constant0._Z14cuda_transposePiS_ii)
        /*0078*/ 	.short	0x0380
        /*007a*/ 	.short	0x0018


	//----- nvinfo : EIATTR_SW_WAR
	.align		4
.L_19:
        /*007c*/ 	.byte	0x04, 0x36
        /*007e*/ 	.short	(.L_21 - .L_20)
.L_20:
        /*0080*/ 	.word	0x00000008
.L_21:


//--------------------- .nv.callgraph             --------------------------
	.section	.nv.callgraph,"",@"SHT_CUDA_CALLGRAPH"
	.align	4
	.sectionentsize	8
	.align		4
        /*0000*/ 	.word	0x00000000
	.align		4
        /*0004*/ 	.word	0xffffffff
	.align		4
        /*0008*/ 	.word	0x00000000
	.align		4
        /*000c*/ 	.word	0xfffffffe
	.align		4
        /*0010*/ 	.word	0x00000000
	.align		4
        /*0014*/ 	.word	0xfffffffd
	.align		4
        /*0018*/ 	.word	0x00000000
	.align		4
        /*001c*/ 	.word	0xfffffffc


//--------------------- .text._Z14cuda_transposePiS_ii --------------------------
	.section	.text._Z14cuda_transposePiS_ii,"ax",@progbits
	.align	128
        .global         _Z14cuda_transposePiS_ii
        .type           _Z14cuda_transposePiS_ii,@function
        .size           _Z14cuda_transposePiS_ii,(.L_x_1 - _Z14cuda_transposePiS_ii)
        .other          _Z14cuda_transposePiS_ii,@"STO_CUDA_ENTRY STV_DEFAULT"
_Z14cuda_transposePiS_ii:
.text._Z14cuda_transposePiS_ii:
[----:B------:R-:W-:Y:S01]  /*0000*/  LDC R1, c[0x0][0x37c] ;  /* 0x0000df00ff017b82 */ /* 0x000fe20000000800 */
[----:B------:R-:W0:Y:S07]  /*0010*/  S2R R9, SR_TID.X ;  /* 0x0000000000097919 */ /* 0x000e2e0000002100 */
[----:B------:R-:W1:Y:S01]  /*0020*/  S2UR UR4, SR_CTAID.X ;  /* 0x00000000000479c3 */ /* 0x000e620000002500 */
[----:B------:R-:W2:Y:S01]  /*0030*/  LDCU UR5, c[0x0][0x364] ;  /* 0x00006c80ff0577ac */ /* 0x000ea20008000800 */
[----:B------:R-:W2:Y:S01]  /*0040*/  S2R R7, SR_CTAID.Y ;  /* 0x0000000000077919 */ /* 0x000ea20000002600 */
[----:B------:R-:W1:Y:S01]  /*0050*/  LDCU UR7, c[0x0][0x360] ;  /* 0x00006c00ff0777ac */ /* 0x000e620008000800 */
[----:B------:R-:W2:Y:S01]  /*0060*/  S2R R8, SR_TID.Y ;  /* 0x0000000000087919 */ /* 0x000ea20000002200 */
[----:B------:R-:W3:Y:S01]  /*0070*/  LDCU.64 UR10, c[0x0][0x390] ;  /* 0x00007200ff0a77ac */ /* 0x000ee20008000a00 */
[----:B------:R-:W4:Y:S01]  /*0080*/  LDCU.64 UR8, c[0x0][0x358] ;  /* 0x00006b00ff0877ac */ /* 0x000f220008000a00 */
[----:B-1----:R-:W-:-:S06]  /*0090*/  UIMAD UR4, UR7, UR4, URZ ;  /* 0x00000004070472a4 */ /* 0x002fcc000f8e02ff */
[----:B0-----:R-:W-:-:S04]  /*00a0*/  IADD3 R5, PT, PT, R9, UR4, RZ ;  /* 0x0000000409057c10 */ /* 0x001fc8000fffe0ff */
[----:B---3--:R-:W-:Y:S01]  /*00b0*/  ISETP.GE.AND P0, PT, R5, UR11, PT ;  /* 0x0000000b05007c0c */ /* 0x008fe2000bf06270 */
[----:B--2---:R-:W-:-:S05]  /*00c0*/  IMAD R0, R7, UR5, R8 ;  /* 0x0000000507007c24 */ /* 0x004fca000f8e0208 */
[----:B------:R-:W-:-:S13]  /*00d0*/  ISETP.GE.OR P0, PT, R0, UR10, P0 ;  /* 0x0000000a00007c0c */ /* 0x000fda0008706670 */
[----:B------:R-:W0:Y:S01]  /*00e0*/  @!P0 LDC.64 R2, c[0x0][0x380] ;  /* 0x0000e000ff028b82 */ /* 0x000e220000000a00 */
[----:B------:R-:W-:Y:S02]  /*00f0*/  @!P0 IMAD R5, R0, UR11, R5 ;  /* 0x0000000b00058c24 */ /* 0x000fe4000f8e0205 */
[----:B------:R-:W-:Y:S02]  /*0100*/  HFMA2 R0, -RZ, RZ, 0, 0 ;  /* 0x00000000ff007431 */ /* 0x000fe400000001ff */
[----:B0-----:R-:W-:-:S05]  /*0110*/  @!P0 IMAD.WIDE R2, R5, 0x4, R2 ;  /* 0x0000000405028825 */ /* 0x001fca00078e0202 */
[----:B----4-:R-:W2:Y:S01]  /*0120*/  @!P0 LDG.E R0, desc[UR8][R2.64] ;  /* 0x0000000802008981 */ /* 0x010ea2000c1e1900 */
[----:B------:R-:W0:Y:S01]  /*0130*/  S2UR UR6, SR_CgaCtaId ;  /* 0x00000000000679c3 */ /* 0x000e220000008800 */
[----:B------:R-:W-:Y:S01]  /*0140*/  UMOV UR5, 0x400 ;  /* 0x0000040000057882 */ /* 0x000fe20000000000 */
[----:B------:R-:W-:-:S05]  /*0150*/  VIADD R6, R8, UR4 ;  /* 0x0000000408067c36 */ /* 0x000fca0008000000 */
[----:B------:R-:W-:Y:S01]  /*0160*/  ISETP.GE.U32.AND P0, PT, R6, UR11, PT ;  /* 0x0000000b06007c0c */ /* 0x000fe2000bf06070 */
[----:B0-----:R-:W-:-:S06]  /*0170*/  ULEA UR5, UR6, UR5, 0x18 ;  /* 0x0000000506057291 */ /* 0x001fcc000f8ec0ff */
[----:B------:R-:W-:-:S04]  /*0180*/  LEA R4, R8, UR5, 0x7 ;  /* 0x0000000508047c11 */ /* 0x000fc8000f8e38ff */
[----:B------:R-:W-:-:S05]  /*0190*/  LEA R5, R9, R4, 0x2 ;  /* 0x0000000409057211 */ /* 0x000fca00078e10ff */
[----:B--2---:R0:W-:Y:S01]  /*01a0*/  STS [R5], R0 ;  /* 0x0000000005007388 */ /* 0x0041e20000000800 */
[----:B------:R-:W-:Y:S06]  /*01b0*/  BAR.SYNC.DEFER_BLOCKING 0x0 ;  /* 0x0000000000007b1d */ /* 0x000fec0000010000 */
[----:B------:R-:W-:Y:S05]  /*01c0*/  @P0 EXIT ;  /* 0x000000000000094d */ /* 0x000fea0003800000 */
[----:B0-----:R-:W-:-:S05]  /*01d0*/  IMAD R5, R7, UR7, R9 ;  /* 0x0000000707057c24 */ /* 0x001fca000f8e0209 */
[----:B------:R-:W-:-:S13]  /*01e0*/  ISETP.GE.U32.AND P0, PT, R5, UR10, PT ;  /* 0x0000000a05007c0c */ /* 0x000fda000bf06070 */
[----:B------:R-:W-:Y:S05]  /*01f0*/  @P0 EXIT ;  /* 0x000000000000094d */ /* 0x000fea0003800000 */
[----:B------:R-:W-:Y:S01]  /*0200*/  LEA R0, R9, UR5, 0x7 ;  /* 0x0000000509007c11 */ /* 0x000fe2000f8e38ff */
[----:B------:R-:W0:Y:S01]  /*0210*/  LDC.64 R2, c[0x0][0x388] ;  /* 0x0000e200ff027b82 */ /* 0x000e220000000a00 */
[----:B------:R-:W-:-:S03]  /*0220*/  IMAD R5, R6, UR10, R5 ;  /* 0x0000000a06057c24 */ /* 0x000fc6000f8e0205 */
[----:B------:R-:W-:-:S05]  /*0230*/  IMAD R0, R8, 0x4, R0 ;  /* 0x0000000408007824 */ /* 0x000fca00078e0200 */
[----:B------:R-:W1:Y:S01]  /*0240*/  LDS R7, [R0] ;  /* 0x0000000000077984 */ /* 0x000e620000000800 */
[----:B0-----:R-:W-:-:S05]  /*0250*/  IMAD.WIDE.U32 R2, R5, 0x4, R2 ;  /* 0x0000000405027825 */ /* 0x001fca00078e0002 */
[----:B-1----:R-:W-:Y:S01]  /*0260*/  STG.E desc[UR8][R2.64], R7 ;  /* 0x0000000702007986 */ /* 0x002fe2000c101908 */
[----:B------:R-:W-:Y:S05]  /*0270*/  EXIT ;  /* 0x000000000000794d */ /* 0x000fea0003800000 */
.L_x_0:
[----:B------:R-:W-:-:S00]  /*0280*/  BRA `(.L_x_0) ;  /* 0xfffffffc00fc7947 */ /* 0x000fc0000383ffff */
[----:B------:R-:W-:-:S00]  /*0290*/  NOP ;  /* 0x0000000000007918 */ /* 0x000fc00000000000 */
        /* <DEDUP_REMOVED lines=14> */
.L_x_1:


//--------------------- .nv.shared._Z14cuda_transposePiS_ii --------------------------
	.section	.nv.shared._Z14cuda_transposePiS_ii,"aw",@nobits
	.sectionflags	@""
	.align	4
.nv.shared._Z14cuda_transposePiS_ii:
	.zero		5120


//--------------------- .nv.shared.reserved.0     --------------------------
	.section	.nv.shared.reserved.0,"aw",@nobits
	.weak		__nv_reservedSMEM_offset_0_alias
	.size		__nv_reservedSMEM_offset_0_alias, 0, 64
	.other		__nv_reservedSMEM_offset_0_alias,@"STO_CUDA_RESERVED_SHARED STV_DEFAULT"
__nv_reservedSMEM_offset_0_alias:
	.zero		0
	.zero		64


//--------------------- .nv.constant0._Z14cuda_transposePiS_ii --------------------------
	.section	.nv.constant0._Z14cuda_transposePiS_ii,"a",@progbits
	.sectionflags	@""
	.align	4
.nv.constant0._Z14cuda_transposePiS_ii:
	.zero		920


//--------------------- SYMBOLS --------------------------

	.type		.nv.reservedSmem.offset0,@object
	.size		.nv.reservedSmem.offset0,0x4
	.type		.nv.reservedSmem.cap,@object
	.size		.nv.reservedSmem.cap,0x4
